//
// Generated by NVIDIA NVVM Compiler
//
// Compiler Build ID: CL-36424714
// Cuda compilation tools, release 13.0, V13.0.88
// Based on NVVM 20.0.0
//

.version 9.0
.target sm_100
.address_size 64

	// .globl	_Z9GPUkernelv
.extern .func  (.param .b32 func_retval0) vprintf
(
	.param .b64 vprintf_param_0,
	.param .b64 vprintf_param_1
)
;
.global .align 1 .b8 $str[54] = {72, 101, 108, 108, 111, 32, 87, 111, 114, 108, 100, 32, 102, 114, 111, 109, 32, 98, 108, 111, 99, 107, 32, 37, 100, 44, 32, 116, 104, 114, 101, 97, 100, 32, 37, 100, 32, 114, 117, 110, 110, 105, 110, 103, 32, 111, 110, 32, 71, 80, 85, 33, 10};

.visible .entry _Z9GPUkernelv()
{
	.local .align 8 .b8 	__local_depot0[8];
	.reg .b64 	%SP;
	.reg .b64 	%SPL;
	.reg .b32 	%r<5>;
	.reg .b64 	%rd<5>;

	mov.u64 	%SPL, __local_depot0;
	cvta.local.u64 	%SP, %SPL;
	add.u64 	%rd1, %SP, 0;
	add.u64 	%rd2, %SPL, 0;
	mov.u32 	%r1, %ctaid.x;
	mov.u32 	%r2, %tid.x;
	st.local.v2.u32 	[%rd2], {%r1, %r2};
	mov.u64 	%rd3, $str;
	cvta.global.u64 	%rd4, %rd3;
	{ // callseq 0, 0
	.param .b64 param0;
	st.param.b64 	[param0], %rd4;
	.param .b64 param1;
	st.param.b64 	[param1], %rd1;
	.param .b32 retval0;
	call.uni (retval0), 
	vprintf, 
	(
	param0, 
	param1
	);
	ld.param.b32 	%r3, [retval0];
	} // callseq 0
	ret;

}


// ===== COMPILED SASS (sm_100) =====

	.target	sm_100

	.elftype	@"ET_EXEC"


//--------------------- .note.nv.tkinfo           --------------------------
	.section	.note.nv.tkinfo,"",@"SHT_NOTE"
	.sectionflags	@"SHF_NOTE_NV_TKINFO"
	.tkinfo
        /*0018*/ 	.word	0x00000002
        /*0030*/ 	.string	""
        /*0030*/ 	.string	"ptxas"
        /*0030*/ 	.string	"Cuda compilation tools, release 13.0, V13.0.88"
        /*0030*/ 	.string	"Build cuda_13.0.r13.0/compiler.36424714_0"
        /*0030*/ 	.string	"-arch sm_100 -m 64 "



//--------------------- .note.nv.cuinfo           --------------------------
	.section	.note.nv.cuinfo,"",@"SHT_NOTE"
	.sectionflags	@"SHF_NOTE_NV_CUINFO"
        /*0018*/ 	.short	0x0002
        /*001a*/ 	.short	0x0064
        /*001c*/ 	.short	0x0082
	.zero		2


//--------------------- .nv.info                  --------------------------
	.section	.nv.info,"",@"SHT_CUDA_INFO"
	.align	4


	//----- nvinfo : EIATTR_REGCOUNT
	.align		4
        /*0000*/ 	.byte	0x04, 0x2f
        /*0002*/ 	.short	(.L_2 - .L_1)
	.align		4
.L_1:
        /*0004*/ 	.word	index@(_Z9GPUkernelv)
        /*0008*/ 	.word	0x00000018


	//----- nvinfo : EIATTR_FRAME_SIZE
	.align		4
.L_2:
        /*000c*/ 	.byte	0x04, 0x11
        /*000e*/ 	.short	(.L_4 - .L_3)
	.align		4
.L_3:
        /*0010*/ 	.word	index@(_Z9GPUkernelv)
        /*0014*/ 	.word	0x00000008


	//----- nvinfo : EIATTR_MIN_STACK_SIZE
	.align		4
.L_4:
        /*0018*/ 	.byte	0x04, 0x12
        /*001a*/ 	.short	(.L_6 - .L_5)
	.align		4
.L_5:
        /*001c*/ 	.word	index@(_Z9GPUkernelv)
        /*0020*/ 	.word	0x00000008
.L_6:


//--------------------- .nv.compat                --------------------------
	.section	.nv.compat,"",@"SHT_CUDA_COMPAT_INFO"
	.align	4
        /*0000*/ 	.byte	0x02, 0x09, 0x00, 0x00, 0x02, 0x02, 0x01, 0x00, 0x02, 0x05, 0x05, 0x00, 0x03, 0x07, 0x01, 0x01
        /*0010*/ 	.byte	0x02, 0x03, 0x00, 0x00, 0x02, 0x06, 0x01, 0x00, 0x04, 0x0b, 0x08, 0x00, 0x09, 0x00, 0x00, 0x00
        /*0020*/ 	.byte	0x00, 0x00, 0x00, 0x00


//--------------------- .nv.info._Z9GPUkernelv    --------------------------
	.section	.nv.info._Z9GPUkernelv,"",@"SHT_CUDA_INFO"
	.sectionflags	@""
	.align	4


	//----- nvinfo : EIATTR_CUDA_API_VERSION
	.align		4
        /*0000*/ 	.byte	0x04, 0x37
        /*0002*/ 	.short	(.L_8 - .L_7)
.L_7:
        /*0004*/ 	.word	0x00000082


	//----- nvinfo : EIATTR_SPARSE_MMA_MASK
	.align		4
.L_8:
        /*0008*/ 	.byte	0x03, 0x50
        /*000a*/ 	.short	0x0000


	//----- nvinfo : EIATTR_MAXREG_COUNT
	.align		4
        /*000c*/ 	.byte	0x03, 0x1b
        /*000e*/ 	.short	0x00ff


	//----- nvinfo : EIATTR_EXTERNS
	.align		4
        /*0010*/ 	.byte	0x04, 0x0f
        /*0012*/ 	.short	(.L_10 - .L_9)


	//   ....[0]....
	.align		4
.L_9:
        /*0014*/ 	.word	index@(vprintf)


	//----- nvinfo : EIATTR_MERCURY_ISA_VERSION
	.align		4
.L_10:
        /*0018*/ 	.byte	0x03, 0x5f
        /*001a*/ 	.short	0x0101


	//----- nvinfo : EIATTR_VRC_CTA_INIT_COUNT
	.align		4
        /*001c*/ 	.byte	0x02, 0x4a
	.zero		1
	.zero		1


	//----- nvinfo : EIATTR_SYSCALL_OFFSETS
	.align		4
        /*0020*/ 	.byte	0x04, 0x46
        /*0022*/ 	.short	(.L_12 - .L_11)


	//   ....[0]....
.L_11:
        /*0024*/ 	.word	0x000000f0


	//----- nvinfo : EIATTR_EXIT_INSTR_OFFSETS
	.align		4
.L_12:
        /*0028*/ 	.byte	0x04, 0x1c
        /*002a*/ 	.short	(.L_14 - .L_13)


	//   ....[0]....
.L_13:
        /*002c*/ 	.word	0x00000100


	//----- nvinfo : EIATTR_SW_WAR
	.align		4
.L_14:
        /*0030*/ 	.byte	0x04, 0x36
        /*0032*/ 	.short	(.L_16 - .L_15)
.L_15:
        /*0034*/ 	.word	0x00000008
.L_16:


//--------------------- .nv.callgraph             --------------------------
	.section	.nv.callgraph,"",@"SHT_CUDA_CALLGRAPH"
	.align	4
	.sectionentsize	8
	.align		4
        /*0000*/ 	.word	0x00000000
	.align		4
        /*0004*/ 	.word	0xffffffff
	.align		4
        /*0008*/ 	.word	index@(_Z9GPUkernelv)
	.align		4
        /*000c*/ 	.word	index@(vprintf)
	.align		4
        /*0010*/ 	.word	0x00000000
	.align		4
        /*0014*/ 	.word	0xfffffffe
	.align		4
        /*0018*/ 	.word	0x00000000
	.align		4
        /*001c*/ 	.word	0xfffffffd
	.align		4
        /*0020*/ 	.word	0x00000000
	.align		4
        /*0024*/ 	.word	0xfffffffc


//--------------------- .nv.constant4             --------------------------
	.section	.nv.constant4,"a",@progbits
	.align	8
	.align		8
.nv.constant4:
        /*0000*/ 	.dword	vprintf
	.align		8
        /*0008*/ 	.dword	$str


//--------------------- .text._Z9GPUkernelv       --------------------------
	.section	.text._Z9GPUkernelv,"ax",@progbits
	.align	128
        .global         _Z9GPUkernelv
        .type           _Z9GPUkernelv,@function
        .size           _Z9GPUkernelv,(.L_x_2 - _Z9GPUkernelv)
        .other          _Z9GPUkernelv,@"STO_CUDA_ENTRY STV_DEFAULT"
_Z9GPUkernelv:
.text._Z9GPUkernelv:
[----:B------:R-:W0:Y:S01]  /*0000*/  LDC R1, c[0x0][0x37c] ;  /* 0x0000df00ff017b82 */ /* 0x000e220000000800 */
[----:B------:R-:W1:Y:S01]  /*0010*/  S2R R8, SR_CTAID.X ;  /* 0x0000000000087919 */ /* 0x000e620000002500 */
[----:B0-----:R-:W-:Y:S01]  /*0020*/  VIADD R1, R1, 0xfffffff8 ;  /* 0xfffffff801017836 */ /* 0x001fe20000000000 */
[----:B------:R-:W-:Y:S01]  /*0030*/  MOV R0, 0x0 ;  /* 0x0000000000007802 */ /* 0x000fe20000000f00 */
[----:B------:R-:W0:Y:S01]  /*0040*/  LDCU UR4, c[0x0][0x2f8] ;  /* 0x00005f00ff0477ac */ /* 0x000e220008000800 */
[----:B------:R-:W1:Y:S03]  /*0050*/  S2R R9, SR_TID.X ;  /* 0x0000000000097919 */ /* 0x000e660000002100 */
[----:B------:R2:W3:Y:S01]  /*0060*/  LDC.64 R2, c[0x4][R0] ;  /* 0x0100000000027b82 */ /* 0x0004e20000000a00 */
[----:B------:R-:W4:Y:S01]  /*0070*/  LDCU.64 UR6, c[0x4][0x8] ;  /* 0x01000100ff0677ac */ /* 0x000f220008000a00 */
[----:B------:R-:W5:Y:S01]  /*0080*/  LDCU UR5, c[0x0][0x2fc] ;  /* 0x00005f80ff0577ac */ /* 0x000f620008000800 */
[----:B0-----:R-:W-:Y:S01]  /*0090*/  IADD3 R6, P0, PT, R1, UR4, RZ ;  /* 0x0000000401067c10 */ /* 0x001fe2000ff1e0ff */
[----:B----4-:R-:W-:Y:S01]  /*00a0*/  IMAD.U32 R4, RZ, RZ, UR6 ;  /* 0x00000006ff047e24 */ /* 0x010fe2000f8e00ff */
[----:B------:R-:W-:-:S03]  /*00b0*/  MOV R5, UR7 ;  /* 0x0000000700057c02 */ /* 0x000fc60008000f00 */
[----:B-----5:R-:W-:Y:S01]  /*00c0*/  IMAD.X R7, RZ, RZ, UR5, P0 ;  /* 0x00000005ff077e24 */ /* 0x020fe200080e06ff */
[----:B-1----:R2:W-:Y:S07]  /*00d0*/  STL.64 [R1], R8 ;  /* 0x0000000801007387 */ /* 0x0025ee0000100a00 */
[----:B------:R-:W-:-:S07]  /*00e0*/  LEPC R20, `(.L_x_0) ;  /* 0x000000001014794e */ /* 0x000fce0000000000 */
[----:B--23--:R-:W-:Y:S05]  /*00f0*/  CALL.ABS.NOINC R2 ;  /* 0x0000000002007343 */ /* 0x00cfea0003c00000 */
.L_x_0:
[----:B------:R-:W-:Y:S05]  /*0100*/  EXIT ;  /* 0x000000000000794d */ /* 0x000fea0003800000 */
.L_x_1:
[----:B------:R-:W-:-:S00]  /*0110*/  BRA `(.L_x_1) ;  /* 0xfffffffc00fc7947 */ /* 0x000fc0000383ffff */
[----:B------:R-:W-:-:S00]  /*0120*/  NOP ;  /* 0x0000000000007918 */ /* 0x000fc00000000000 */
        /* <DEDUP_REMOVED lines=13> */
.L_x_2:


//--------------------- .nv.global.init           --------------------------
	.section	.nv.global.init,"aw",@progbits
.nv.global.init:
	.type		$str,@object
	.size		$str,(.L_0 - $str)
$str:
        /*0000*/ 	.byte	0x48, 0x65, 0x6c, 0x6c, 0x6f, 0x20, 0x57, 0x6f, 0x72, 0x6c, 0x64, 0x20, 0x66, 0x72, 0x6f, 0x6d
        /*0010*/ 	.byte	0x20, 0x62, 0x6c, 0x6f, 0x63, 0x6b, 0x20, 0x25, 0x64, 0x2c, 0x20, 0x74, 0x68, 0x72, 0x65, 0x61
        /*0020*/ 	.byte	0x64, 0x20, 0x25, 0x64, 0x20, 0x72, 0x75, 0x6e, 0x6e, 0x69, 0x6e, 0x67, 0x20, 0x6f, 0x6e, 0x20
        /*0030*/ 	.byte	0x47, 0x50, 0x55, 0x21, 0x0a, 0x00
.L_0:


//--------------------- .nv.shared.reserved.0     --------------------------
	.section	.nv.shared.reserved.0,"aw",@nobits
	.weak		__nv_reservedSMEM_offset_0_alias
	.size		__nv_reservedSMEM_offset_0_alias, 0, 64
	.other		__nv_reservedSMEM_offset_0_alias,@"STO_CUDA_RESERVED_SHARED STV_DEFAULT"
__nv_reservedSMEM_offset_0_alias:
	.zero		0
	.zero		64


//--------------------- .nv.constant0._Z9GPUkernelv --------------------------
	.section	.nv.constant0._Z9GPUkernelv,"a",@progbits
	.sectionflags	@""
	.align	4
.nv.constant0._Z9GPUkernelv:
	.zero		896


//--------------------- SYMBOLS --------------------------

	.type		.nv.reservedSmem.offset0,@object
	.size		.nv.reservedSmem.offset0,0x4
	.type		vprintf,@function
